	.target	sm_80

	.elftype	@"ET_EXEC"


//--------------------- .note.nv.tkinfo           --------------------------
	.section	.note.nv.tkinfo,"",@"SHT_NOTE"
	.sectionflags	@"SHF_NOTE_NV_TKINFO"
	.tkinfo
        /*0018*/ 	.word	0x00000002
        /*0030*/ 	.string	""
        /*0030*/ 	.string	"ptxas"
        /*0030*/ 	.string	"Cuda compilation tools, release 13.0, V13.0.88"
        /*0030*/ 	.string	"Build cuda_13.0.r13.0/compiler.36424714_0"
        /*0030*/ 	.string	"-arch sm_80 -m 64 "



//--------------------- .note.nv.cuinfo           --------------------------
	.section	.note.nv.cuinfo,"",@"SHT_NOTE"
	.sectionflags	@"SHF_NOTE_NV_CUINFO"
        /*0018*/ 	.short	0x0002
        /*001a*/ 	.short	0x0050
        /*001c*/ 	.short	0x0082
	.zero		2


//--------------------- .nv.info                  --------------------------
	.section	.nv.info,"",@"SHT_CUDA_INFO"
	.align	4


	//----- nvinfo : EIATTR_REGCOUNT
	.align		4
        /*0000*/ 	.byte	0x04, 0x2f
        /*0002*/ 	.short	(.L_20 - .L_19)
	.align		4
.L_19:
        /*0004*/ 	.word	index@(_ZN17fastertransformer21gen_relative_pos_biasIfiEEvPT_PKS1_PKT0_ii)
        /*0008*/ 	.word	0x0000000c


	//----- nvinfo : EIATTR_FRAME_SIZE
	.align		4
.L_20:
        /*000c*/ 	.byte	0x04, 0x11
        /*000e*/ 	.short	(.L_22 - .L_21)
	.align		4
.L_21:
        /*0010*/ 	.word	index@(_ZN17fastertransformer21gen_relative_pos_biasIfiEEvPT_PKS1_PKT0_ii)
        /*0014*/ 	.word	0x00000000


	//----- nvinfo : EIATTR_REGCOUNT
	.align		4
.L_22:
        /*0018*/ 	.byte	0x04, 0x2f
        /*001a*/ 	.short	(.L_24 - .L_23)
	.align		4
.L_23:
        /*001c*/ 	.word	index@(_ZN17fastertransformer21gen_relative_pos_biasI6__halfiEEvPT_PKS2_PKT0_ii)
        /*0020*/ 	.word	0x0000000c


	//----- nvinfo : EIATTR_FRAME_SIZE
	.align		4
.L_24:
        /*0024*/ 	.byte	0x04, 0x11
        /*0026*/ 	.short	(.L_26 - .L_25)
	.align		4
.L_25:
        /*0028*/ 	.word	index@(_ZN17fastertransformer21gen_relative_pos_biasI6__halfiEEvPT_PKS2_PKT0_ii)
        /*002c*/ 	.word	0x00000000


	//----- nvinfo : EIATTR_REGCOUNT
	.align		4
.L_26:
        /*0030*/ 	.byte	0x04, 0x2f
        /*0032*/ 	.short	(.L_28 - .L_27)
	.align		4
.L_27:
        /*0034*/ 	.word	index@(_ZN17fastertransformer21gen_relative_pos_biasIflEEvPT_PKS1_PKT0_ii)
        /*0038*/ 	.word	0x0000000c


	//----- nvinfo : EIATTR_FRAME_SIZE
	.align		4
.L_28:
        /*003c*/ 	.byte	0x04, 0x11
        /*003e*/ 	.short	(.L_30 - .L_29)
	.align		4
.L_29:
        /*0040*/ 	.word	index@(_ZN17fastertransformer21gen_relative_pos_biasIflEEvPT_PKS1_PKT0_ii)
        /*0044*/ 	.word	0x00000000


	//----- nvinfo : EIATTR_REGCOUNT
	.align		4
.L_30:
        /*0048*/ 	.byte	0x04, 0x2f
        /*004a*/ 	.short	(.L_32 - .L_31)
	.align		4
.L_31:
        /*004c*/ 	.word	index@(_ZN17fastertransformer21gen_relative_pos_biasI6__halflEEvPT_PKS2_PKT0_ii)
        /*0050*/ 	.word	0x0000000c


	//----- nvinfo : EIATTR_FRAME_SIZE
	.align		4
.L_32:
        /*0054*/ 	.byte	0x04, 0x11
        /*0056*/ 	.short	(.L_34 - .L_33)
	.align		4
.L_33:
        /*0058*/ 	.word	index@(_ZN17fastertransformer21gen_relative_pos_biasI6__halflEEvPT_PKS2_PKT0_ii)
        /*005c*/ 	.word	0x00000000


	//----- nvinfo : EIATTR_REGCOUNT
	.align		4
.L_34:
        /*0060*/ 	.byte	0x04, 0x2f
        /*0062*/ 	.short	(.L_36 - .L_35)
	.align		4
.L_35:
        /*0064*/ 	.word	index@(_ZN17fastertransformer21generate_alibi_slopesIfEEvPT_m)
        /*0068*/ 	.word	0x0000000e


	//----- nvinfo : EIATTR_FRAME_SIZE
	.align		4
.L_36:
        /*006c*/ 	.byte	0x04, 0x11
        /*006e*/ 	.short	(.L_38 - .L_37)
	.align		4
.L_37:
        /*0070*/ 	.word	index@(_ZN17fastertransformer21generate_alibi_slopesIfEEvPT_m)
        /*0074*/ 	.word	0x00000000


	//----- nvinfo : EIATTR_REGCOUNT
	.align		4
.L_38:
        /*0078*/ 	.byte	0x04, 0x2f
        /*007a*/ 	.short	(.L_40 - .L_39)
	.align		4
.L_39:
        /*007c*/ 	.word	index@(_ZN17fastertransformer21generate_alibi_slopesI6__halfEEvPT_m)
        /*0080*/ 	.word	0x0000000e


	//----- nvinfo : EIATTR_FRAME_SIZE
	.align		4
.L_40:
        /*0084*/ 	.byte	0x04, 0x11
        /*0086*/ 	.short	(.L_42 - .L_41)
	.align		4
.L_41:
        /*0088*/ 	.word	index@(_ZN17fastertransformer21generate_alibi_slopesI6__halfEEvPT_m)
        /*008c*/ 	.word	0x00000000


	//----- nvinfo : EIATTR_MIN_STACK_SIZE
	.align		4
.L_42:
        /*0090*/ 	.byte	0x04, 0x12
        /*0092*/ 	.short	(.L_44 - .L_43)
	.align		4
.L_43:
        /*0094*/ 	.word	index@(_ZN17fastertransformer21generate_alibi_slopesI6__halfEEvPT_m)
        /*0098*/ 	.word	0x00000000


	//----- nvinfo : EIATTR_MIN_STACK_SIZE
	.align		4
.L_44:
        /*009c*/ 	.byte	0x04, 0x12
        /*009e*/ 	.short	(.L_46 - .L_45)
	.align		4
.L_45:
        /*00a0*/ 	.word	index@(_ZN17fastertransformer21generate_alibi_slopesIfEEvPT_m)
        /*00a4*/ 	.word	0x00000000


	//----- nvinfo : EIATTR_MIN_STACK_SIZE
	.align		4
.L_46:
        /*00a8*/ 	.byte	0x04, 0x12
        /*00aa*/ 	.short	(.L_48 - .L_47)
	.align		4
.L_47:
        /*00ac*/ 	.word	index@(_ZN17fastertransformer21gen_relative_pos_biasI6__halflEEvPT_PKS2_PKT0_ii)
        /*00b0*/ 	.word	0x00000000


	//----- nvinfo : EIATTR_MIN_STACK_SIZE
	.align		4
.L_48:
        /*00b4*/ 	.byte	0x04, 0x12
        /*00b6*/ 	.short	(.L_50 - .L_49)
	.align		4
.L_49:
        /*00b8*/ 	.word	index@(_ZN17fastertransformer21gen_relative_pos_biasIflEEvPT_PKS1_PKT0_ii)
        /*00bc*/ 	.word	0x00000000


	//----- nvinfo : EIATTR_MIN_STACK_SIZE
	.align		4
.L_50:
        /*00c0*/ 	.byte	0x04, 0x12
        /*00c2*/ 	.short	(.L_52 - .L_51)
	.align		4
.L_51:
        /*00c4*/ 	.word	index@(_ZN17fastertransformer21gen_relative_pos_biasI6__halfiEEvPT_PKS2_PKT0_ii)
        /*00c8*/ 	.word	0x00000000


	//----- nvinfo : EIATTR_MIN_STACK_SIZE
	.align		4
.L_52:
        /*00cc*/ 	.byte	0x04, 0x12
        /*00ce*/ 	.short	(.L_54 - .L_53)
	.align		4
.L_53:
        /*00d0*/ 	.word	index@(_ZN17fastertransformer21gen_relative_pos_biasIfiEEvPT_PKS1_PKT0_ii)
        /*00d4*/ 	.word	0x00000000
.L_54:


//--------------------- .nv.info._ZN17fastertransformer21generate_alibi_slopesI6__halfEEvPT_m --------------------------
	.section	.nv.info._ZN17fastertransformer21generate_alibi_slopesI6__halfEEvPT_m,"",@"SHT_CUDA_INFO"
	.sectionflags	@""
	.align	4


	//----- nvinfo : EIATTR_CUDA_API_VERSION
	.align		4
        /*0000*/ 	.byte	0x04, 0x37
        /*0002*/ 	.short	(.L_56 - .L_55)
.L_55:
        /*0004*/ 	.word	0x00000082


	//----- nvinfo : EIATTR_SW2861232_WAR
	.align		4
.L_56:
        /*0008*/ 	.byte	0x01, 0x35
	.zero		2


	//----- nvinfo : EIATTR_PARAM_CBANK
	.align		4
        /*000c*/ 	.byte	0x04, 0x0a
        /*000e*/ 	.short	(.L_58 - .L_57)
	.align		4
.L_57:
        /*0010*/ 	.word	index@(.nv.constant0._ZN17fastertransformer21generate_alibi_slopesI6__halfEEvPT_m)
        /*0014*/ 	.short	0x0160
        /*0016*/ 	.short	0x0010


	//----- nvinfo : EIATTR_CBANK_PARAM_SIZE
	.align		4
.L_58:
        /*0018*/ 	.byte	0x03, 0x19
        /*001a*/ 	.short	0x0010


	//----- nvinfo : EIATTR_KPARAM_INFO
	.align		4
        /*001c*/ 	.byte	0x04, 0x17
        /*001e*/ 	.short	(.L_60 - .L_59)
.L_59:
        /*0020*/ 	.word	0x00000000
        /*0024*/ 	.short	0x0001
        /*0026*/ 	.short	0x0008
        /*0028*/ 	.byte	0x00, 0xf0, 0x21, 0x00


	//----- nvinfo : EIATTR_KPARAM_INFO
	.align		4
.L_60:
        /*002c*/ 	.byte	0x04, 0x17
        /*002e*/ 	.short	(.L_62 - .L_61)
.L_61:
        /*0030*/ 	.word	0x00000000
        /*0034*/ 	.short	0x0000
        /*0036*/ 	.short	0x0000
        /*0038*/ 	.byte	0x00, 0xf0, 0x21, 0x00


	//----- nvinfo : EIATTR_MAXREG_COUNT
	.align		4
.L_62:
        /*003c*/ 	.byte	0x03, 0x1b
        /*003e*/ 	.short	0x00ff


	//----- nvinfo : EIATTR_MERCURY_ISA_VERSION
	.align		4
        /*0040*/ 	.byte	0x03, 0x5f
        /*0042*/ 	.short	0x0000


	//----- nvinfo : EIATTR_EXIT_INSTR_OFFSETS
	.align		4
        /*0044*/ 	.byte	0x04, 0x1c
        /*0046*/ 	.short	(.L_64 - .L_63)


	//   ....[0]....
.L_63:
        /*0048*/ 	.word	0x00000040


	//   ....[1]....
        /*004c*/ 	.word	0x00000140


	//   ....[2]....
        /*0050*/ 	.word	0x000003c0


	//----- nvinfo : EIATTR_CRS_STACK_SIZE
	.align		4
.L_64:
        /*0054*/ 	.byte	0x04, 0x1e
        /*0056*/ 	.short	(.L_66 - .L_65)
.L_65:
        /*0058*/ 	.word	0x00000000
.L_66:


//--------------------- .nv.info._ZN17fastertransformer21generate_alibi_slopesIfEEvPT_m --------------------------
	.section	.nv.info._ZN17fastertransformer21generate_alibi_slopesIfEEvPT_m,"",@"SHT_CUDA_INFO"
	.sectionflags	@""
	.align	4


	//----- nvinfo : EIATTR_CUDA_API_VERSION
	.align		4
        /*0000*/ 	.byte	0x04, 0x37
        /*0002*/ 	.short	(.L_68 - .L_67)
.L_67:
        /*0004*/ 	.word	0x00000082


	//----- nvinfo : EIATTR_SW2861232_WAR
	.align		4
.L_68:
        /*0008*/ 	.byte	0x01, 0x35
	.zero		2


	//----- nvinfo : EIATTR_PARAM_CBANK
	.align		4
        /*000c*/ 	.byte	0x04, 0x0a
        /*000e*/ 	.short	(.L_70 - .L_69)
	.align		4
.L_69:
        /*0010*/ 	.word	index@(.nv.constant0._ZN17fastertransformer21generate_alibi_slopesIfEEvPT_m)
        /*0014*/ 	.short	0x0160
        /*0016*/ 	.short	0x0010


	//----- nvinfo : EIATTR_CBANK_PARAM_SIZE
	.align		4
.L_70:
        /*0018*/ 	.byte	0x03, 0x19
        /*001a*/ 	.short	0x0010


	//----- nvinfo : EIATTR_KPARAM_INFO
	.align		4
        /*001c*/ 	.byte	0x04, 0x17
        /*001e*/ 	.short	(.L_72 - .L_71)
.L_71:
        /*0020*/ 	.word	0x00000000
        /*0024*/ 	.short	0x0001
        /*0026*/ 	.short	0x0008
        /*0028*/ 	.byte	0x00, 0xf0, 0x21, 0x00


	//----- nvinfo : EIATTR_KPARAM_INFO
	.align		4
.L_72:
        /*002c*/ 	.byte	0x04, 0x17
        /*002e*/ 	.short	(.L_74 - .L_73)
.L_73:
        /*0030*/ 	.word	0x00000000
        /*0034*/ 	.short	0x0000
        /*0036*/ 	.short	0x0000
        /*0038*/ 	.byte	0x00, 0xf0, 0x21, 0x00


	//----- nvinfo : EIATTR_MAXREG_COUNT
	.align		4
.L_74:
        /*003c*/ 	.byte	0x03, 0x1b
        /*003e*/ 	.short	0x00ff


	//----- nvinfo : EIATTR_MERCURY_ISA_VERSION
	.align		4
        /*0040*/ 	.byte	0x03, 0x5f
        /*0042*/ 	.short	0x0000


	//----- nvinfo : EIATTR_EXIT_INSTR_OFFSETS
	.align		4
        /*0044*/ 	.byte	0x04, 0x1c
        /*0046*/ 	.short	(.L_76 - .L_75)


	//   ....[0]....
.L_75:
        /*0048*/ 	.word	0x00000040


	//   ....[1]....
        /*004c*/ 	.word	0x00000080


	//   ....[2]....
        /*0050*/ 	.word	0x00000320


	//----- nvinfo : EIATTR_CRS_STACK_SIZE
	.align		4
.L_76:
        /*0054*/ 	.byte	0x04, 0x1e
        /*0056*/ 	.short	(.L_78 - .L_77)
.L_77:
        /*0058*/ 	.word	0x00000000
.L_78:


//--------------------- .nv.info._ZN17fastertransformer21gen_relative_pos_biasI6__halflEEvPT_PKS2_PKT0_ii --------------------------
	.section	.nv.info._ZN17fastertransformer21gen_relative_pos_biasI6__halflEEvPT_PKS2_PKT0_ii,"",@"SHT_CUDA_INFO"
	.sectionflags	@""
	.align	4


	//----- nvinfo : EIATTR_CUDA_API_VERSION
	.align		4
        /*0000*/ 	.byte	0x04, 0x37
        /*0002*/ 	.short	(.L_80 - .L_79)
.L_79:
        /*0004*/ 	.word	0x00000082


	//----- nvinfo : EIATTR_SW2861232_WAR
	.align		4
.L_80:
        /*0008*/ 	.byte	0x01, 0x35
	.zero		2


	//----- nvinfo : EIATTR_PARAM_CBANK
	.align		4
        /*000c*/ 	.byte	0x04, 0x0a
        /*000e*/ 	.short	(.L_82 - .L_81)
	.align		4
.L_81:
        /*0010*/ 	.word	index@(.nv.constant0._ZN17fastertransformer21gen_relative_pos_biasI6__halflEEvPT_PKS2_PKT0_ii)
        /*0014*/ 	.short	0x0160
        /*0016*/ 	.short	0x0020


	//----- nvinfo : EIATTR_CBANK_PARAM_SIZE
	.align		4
.L_82:
        /*0018*/ 	.byte	0x03, 0x19
        /*001a*/ 	.short	0x0020


	//----- nvinfo : EIATTR_KPARAM_INFO
	.align		4
        /*001c*/ 	.byte	0x04, 0x17
        /*001e*/ 	.short	(.L_84 - .L_83)
.L_83:
        /*0020*/ 	.word	0x00000000
        /*0024*/ 	.short	0x0004
        /*0026*/ 	.short	0x001c
        /*0028*/ 	.byte	0x00, 0xf0, 0x11, 0x00


	//----- nvinfo : EIATTR_KPARAM_INFO
	.align		4
.L_84:
        /*002c*/ 	.byte	0x04, 0x17
        /*002e*/ 	.short	(.L_86 - .L_85)
.L_85:
        /*0030*/ 	.word	0x00000000
        /*0034*/ 	.short	0x0003
        /*0036*/ 	.short	0x0018
        /*0038*/ 	.byte	0x00, 0xf0, 0x11, 0x00


	//----- nvinfo : EIATTR_KPARAM_INFO
	.align		4
.L_86:
        /*003c*/ 	.byte	0x04, 0x17
        /*003e*/ 	.short	(.L_88 - .L_87)
.L_87:
        /*0040*/ 	.word	0x00000000
        /*0044*/ 	.short	0x0002
        /*0046*/ 	.short	0x0010
        /*0048*/ 	.byte	0x00, 0xf0, 0x21, 0x00


	//----- nvinfo : EIATTR_KPARAM_INFO
	.align		4
.L_88:
        /*004c*/ 	.byte	0x04, 0x17
        /*004e*/ 	.short	(.L_90 - .L_89)
.L_89:
        /*0050*/ 	.word	0x00000000
        /*0054*/ 	.short	0x0001
        /*0056*/ 	.short	0x0008
        /*0058*/ 	.byte	0x00, 0xf0, 0x21, 0x00


	//----- nvinfo : EIATTR_KPARAM_INFO
	.align		4
.L_90:
        /*005c*/ 	.byte	0x04, 0x17
        /*005e*/ 	.short	(.L_92 - .L_91)
.L_91:
        /*0060*/ 	.word	0x00000000
        /*0064*/ 	.short	0x0000
        /*0066*/ 	.short	0x0000
        /*0068*/ 	.byte	0x00, 0xf0, 0x21, 0x00


	//----- nvinfo : EIATTR_MAXREG_COUNT
	.align		4
.L_92:
        /*006c*/ 	.byte	0x03, 0x1b
        /*006e*/ 	.short	0x00ff


	//----- nvinfo : EIATTR_MERCURY_ISA_VERSION
	.align		4
        /*0070*/ 	.byte	0x03, 0x5f
        /*0072*/ 	.short	0x0000


	//----- nvinfo : EIATTR_EXIT_INSTR_OFFSETS
	.align		4
        /*0074*/ 	.byte	0x04, 0x1c
        /*0076*/ 	.short	(.L_94 - .L_93)


	//   ....[0]....
.L_93:
        /*0078*/ 	.word	0x000000e0


	//   ....[1]....
        /*007c*/ 	.word	0x00000210
.L_94:


//--------------------- .nv.info._ZN17fastertransformer21gen_relative_pos_biasIflEEvPT_PKS1_PKT0_ii --------------------------
	.section	.nv.info._ZN17fastertransformer21gen_relative_pos_biasIflEEvPT_PKS1_PKT0_ii,"",@"SHT_CUDA_INFO"
	.sectionflags	@""
	.align	4


	//----- nvinfo : EIATTR_CUDA_API_VERSION
	.align		4
        /*0000*/ 	.byte	0x04, 0x37
        /*0002*/ 	.short	(.L_96 - .L_95)
.L_95:
        /*0004*/ 	.word	0x00000082


	//----- nvinfo : EIATTR_SW2861232_WAR
	.align		4
.L_96:
        /*0008*/ 	.byte	0x01, 0x35
	.zero		2


	//----- nvinfo : EIATTR_PARAM_CBANK
	.align		4
        /*000c*/ 	.byte	0x04, 0x0a
        /*000e*/ 	.short	(.L_98 - .L_97)
	.align		4
.L_97:
        /*0010*/ 	.word	index@(.nv.constant0._ZN17fastertransformer21gen_relative_pos_biasIflEEvPT_PKS1_PKT0_ii)
        /*0014*/ 	.short	0x0160
        /*0016*/ 	.short	0x0020


	//----- nvinfo : EIATTR_CBANK_PARAM_SIZE
	.align		4
.L_98:
        /*0018*/ 	.byte	0x03, 0x19
        /*001a*/ 	.short	0x0020


	//----- nvinfo : EIATTR_KPARAM_INFO
	.align		4
        /*001c*/ 	.byte	0x04, 0x17
        /*001e*/ 	.short	(.L_100 - .L_99)
.L_99:
        /*0020*/ 	.word	0x00000000
        /*0024*/ 	.short	0x0004
        /*0026*/ 	.short	0x001c
        /*0028*/ 	.byte	0x00, 0xf0, 0x11, 0x00


	//----- nvinfo : EIATTR_KPARAM_INFO
	.align		4
.L_100:
        /*002c*/ 	.byte	0x04, 0x17
        /*002e*/ 	.short	(.L_102 - .L_101)
.L_101:
        /*0030*/ 	.word	0x00000000
        /*0034*/ 	.short	0x0003
        /*0036*/ 	.short	0x0018
        /*0038*/ 	.byte	0x00, 0xf0, 0x11, 0x00


	//----- nvinfo : EIATTR_KPARAM_INFO
	.align		4
.L_102:
        /*003c*/ 	.byte	0x04, 0x17
        /*003e*/ 	.short	(.L_104 - .L_103)
.L_103:
        /*0040*/ 	.word	0x00000000
        /*0044*/ 	.short	0x0002
        /*0046*/ 	.short	0x0010
        /*0048*/ 	.byte	0x00, 0xf0, 0x21, 0x00


	//----- nvinfo : EIATTR_KPARAM_INFO
	.align		4
.L_104:
        /*004c*/ 	.byte	0x04, 0x17
        /*004e*/ 	.short	(.L_106 - .L_105)
.L_105:
        /*0050*/ 	.word	0x00000000
        /*0054*/ 	.short	0x0001
        /*0056*/ 	.short	0x0008
        /*0058*/ 	.byte	0x00, 0xf0, 0x21, 0x00


	//----- nvinfo : EIATTR_KPARAM_INFO
	.align		4
.L_106:
        /*005c*/ 	.byte	0x04, 0x17
        /*005e*/ 	.short	(.L_108 - .L_107)
.L_107:
        /*0060*/ 	.word	0x00000000
        /*0064*/ 	.short	0x0000
        /*0066*/ 	.short	0x0000
        /*0068*/ 	.byte	0x00, 0xf0, 0x21, 0x00


	//----- nvinfo : EIATTR_MAXREG_COUNT
	.align		4
.L_108:
        /*006c*/ 	.byte	0x03, 0x1b
        /*006e*/ 	.short	0x00ff


	//----- nvinfo : EIATTR_MERCURY_ISA_VERSION
	.align		4
        /*0070*/ 	.byte	0x03, 0x5f
        /*0072*/ 	.short	0x0000


	//----- nvinfo : EIATTR_EXIT_INSTR_OFFSETS
	.align		4
        /*0074*/ 	.byte	0x04, 0x1c
        /*0076*/ 	.short	(.L_110 - .L_109)


	//   ....[0]....
.L_109:
        /*0078*/ 	.word	0x000000e0


	//   ....[1]....
        /*007c*/ 	.word	0x00000210
.L_110:


//--------------------- .nv.info._ZN17fastertransformer21gen_relative_pos_biasI6__halfiEEvPT_PKS2_PKT0_ii --------------------------
	.section	.nv.info._ZN17fastertransformer21gen_relative_pos_biasI6__halfiEEvPT_PKS2_PKT0_ii,"",@"SHT_CUDA_INFO"
	.sectionflags	@""
	.align	4


	//----- nvinfo : EIATTR_CUDA_API_VERSION
	.align		4
        /*0000*/ 	.byte	0x04, 0x37
        /*0002*/ 	.short	(.L_112 - .L_111)
.L_111:
        /*0004*/ 	.word	0x00000082


	//----- nvinfo : EIATTR_SW2861232_WAR
	.align		4
.L_112:
        /*0008*/ 	.byte	0x01, 0x35
	.zero		2


	//----- nvinfo : EIATTR_PARAM_CBANK
	.align		4
        /*000c*/ 	.byte	0x04, 0x0a
        /*000e*/ 	.short	(.L_114 - .L_113)
	.align		4
.L_113:
        /*0010*/ 	.word	index@(.nv.constant0._ZN17fastertransformer21gen_relative_pos_biasI6__halfiEEvPT_PKS2_PKT0_ii)
        /*0014*/ 	.short	0x0160
        /*0016*/ 	.short	0x0020


	//----- nvinfo : EIATTR_CBANK_PARAM_SIZE
	.align		4
.L_114:
        /*0018*/ 	.byte	0x03, 0x19
        /*001a*/ 	.short	0x0020


	//----- nvinfo : EIATTR_KPARAM_INFO
	.align		4
        /*001c*/ 	.byte	0x04, 0x17
        /*001e*/ 	.short	(.L_116 - .L_115)
.L_115:
        /*0020*/ 	.word	0x00000000
        /*0024*/ 	.short	0x0004
        /*0026*/ 	.short	0x001c
        /*0028*/ 	.byte	0x00, 0xf0, 0x11, 0x00


	//----- nvinfo : EIATTR_KPARAM_INFO
	.align		4
.L_116:
        /*002c*/ 	.byte	0x04, 0x17
        /*002e*/ 	.short	(.L_118 - .L_117)
.L_117:
        /*0030*/ 	.word	0x00000000
        /*0034*/ 	.short	0x0003
        /*0036*/ 	.short	0x0018
        /*0038*/ 	.byte	0x00, 0xf0, 0x11, 0x00


	//----- nvinfo : EIATTR_KPARAM_INFO
	.align		4
.L_118:
        /*003c*/ 	.byte	0x04, 0x17
        /*003e*/ 	.short	(.L_120 - .L_119)
.L_119:
        /*0040*/ 	.word	0x00000000
        /*0044*/ 	.short	0x0002
        /*0046*/ 	.short	0x0010
        /*0048*/ 	.byte	0x00, 0xf0, 0x21, 0x00


	//----- nvinfo : EIATTR_KPARAM_INFO
	.align		4
.L_120:
        /*004c*/ 	.byte	0x04, 0x17
        /*004e*/ 	.short	(.L_122 - .L_121)
.L_121:
        /*0050*/ 	.word	0x00000000
        /*0054*/ 	.short	0x0001
        /*0056*/ 	.short	0x0008
        /*0058*/ 	.byte	0x00, 0xf0, 0x21, 0x00


	//----- nvinfo : EIATTR_KPARAM_INFO
	.align		4
.L_122:
        /*005c*/ 	.byte	0x04, 0x17
        /*005e*/ 	.short	(.L_124 - .L_123)
.L_123:
        /*0060*/ 	.word	0x00000000
        /*0064*/ 	.short	0x0000
        /*0066*/ 	.short	0x0000
        /*0068*/ 	.byte	0x00, 0xf0, 0x21, 0x00


	//----- nvinfo : EIATTR_MAXREG_COUNT
	.align		4
.L_124:
        /*006c*/ 	.byte	0x03, 0x1b
        /*006e*/ 	.short	0x00ff


	//----- nvinfo : EIATTR_MERCURY_ISA_VERSION
	.align		4
        /*0070*/ 	.byte	0x03, 0x5f
        /*0072*/ 	.short	0x0000


	//----- nvinfo : EIATTR_EXIT_INSTR_OFFSETS
	.align		4
        /*0074*/ 	.byte	0x04, 0x1c
        /*0076*/ 	.short	(.L_126 - .L_125)


	//   ....[0]....
.L_125:
        /*0078*/ 	.word	0x000000e0


	//   ....[1]....
        /*007c*/ 	.word	0x000001b0
.L_126:


//--------------------- .nv.info._ZN17fastertransformer21gen_relative_pos_biasIfiEEvPT_PKS1_PKT0_ii --------------------------
	.section	.nv.info._ZN17fastertransformer21gen_relative_pos_biasIfiEEvPT_PKS1_PKT0_ii,"",@"SHT_CUDA_INFO"
	.sectionflags	@""
	.align	4


	//----- nvinfo : EIATTR_CUDA_API_VERSION
	.align		4
        /*0000*/ 	.byte	0x04, 0x37
        /*0002*/ 	.short	(.L_128 - .L_127)
.L_127:
        /*0004*/ 	.word	0x00000082


	//----- nvinfo : EIATTR_SW2861232_WAR
	.align		4
.L_128:
        /*0008*/ 	.byte	0x01, 0x35
	.zero		2


	//----- nvinfo : EIATTR_PARAM_CBANK
	.align		4
        /*000c*/ 	.byte	0x04, 0x0a
        /*000e*/ 	.short	(.L_130 - .L_129)
	.align		4
.L_129:
        /*0010*/ 	.word	index@(.nv.constant0._ZN17fastertransformer21gen_relative_pos_biasIfiEEvPT_PKS1_PKT0_ii)
        /*0014*/ 	.short	0x0160
        /*0016*/ 	.short	0x0020


	//----- nvinfo : EIATTR_CBANK_PARAM_SIZE
	.align		4
.L_130:
        /*0018*/ 	.byte	0x03, 0x19
        /*001a*/ 	.short	0x0020


	//----- nvinfo : EIATTR_KPARAM_INFO
	.align		4
        /*001c*/ 	.byte	0x04, 0x17
        /*001e*/ 	.short	(.L_132 - .L_131)
.L_131:
        /*0020*/ 	.word	0x00000000
        /*0024*/ 	.short	0x0004
        /*0026*/ 	.short	0x001c
        /*0028*/ 	.byte	0x00, 0xf0, 0x11, 0x00


	//----- nvinfo : EIATTR_KPARAM_INFO
	.align		4
.L_132:
        /*002c*/ 	.byte	0x04, 0x17
        /*002e*/ 	.short	(.L_134 - .L_133)
.L_133:
        /*0030*/ 	.word	0x00000000
        /*0034*/ 	.short	0x0003
        /*0036*/ 	.short	0x0018
        /*0038*/ 	.byte	0x00, 0xf0, 0x11, 0x00


	//----- nvinfo : EIATTR_KPARAM_INFO
	.align		4
.L_134:
        /*003c*/ 	.byte	0x04, 0x17
        /*003e*/ 	.short	(.L_136 - .L_135)
.L_135:
        /*0040*/ 	.word	0x00000000
        /*0044*/ 	.short	0x0002
        /*0046*/ 	.short	0x0010
        /*0048*/ 	.byte	0x00, 0xf0, 0x21, 0x00


	//----- nvinfo : EIATTR_KPARAM_INFO
	.align		4
.L_136:
        /*004c*/ 	.byte	0x04, 0x17
        /*004e*/ 	.short	(.L_138 - .L_137)
.L_137:
        /*0050*/ 	.word	0x00000000
        /*0054*/ 	.short	0x0001
        /*0056*/ 	.short	0x0008
        /*0058*/ 	.byte	0x00, 0xf0, 0x21, 0x00


	//----- nvinfo : EIATTR_KPARAM_INFO
	.align		4
.L_138:
        /*005c*/ 	.byte	0x04, 0x17
        /*005e*/ 	.short	(.L_140 - .L_139)
.L_139:
        /*0060*/ 	.word	0x00000000
        /*0064*/ 	.short	0x0000
        /*0066*/ 	.short	0x0000
        /*0068*/ 	.byte	0x00, 0xf0, 0x21, 0x00


	//----- nvinfo : EIATTR_MAXREG_COUNT
	.align		4
.L_140:
        /*006c*/ 	.byte	0x03, 0x1b
        /*006e*/ 	.short	0x00ff


	//----- nvinfo : EIATTR_MERCURY_ISA_VERSION
	.align		4
        /*0070*/ 	.byte	0x03, 0x5f
        /*0072*/ 	.short	0x0000


	//----- nvinfo : EIATTR_EXIT_INSTR_OFFSETS
	.align		4
        /*0074*/ 	.byte	0x04, 0x1c
        /*0076*/ 	.short	(.L_142 - .L_141)


	//   ....[0]....
.L_141:
        /*0078*/ 	.word	0x000000e0


	//   ....[1]....
        /*007c*/ 	.word	0x000001a0
.L_142:


//--------------------- .nv.callgraph             --------------------------
	.section	.nv.callgraph,"",@"SHT_CUDA_CALLGRAPH"
	.align	4
	.sectionentsize	8
	.align		4
        /*0000*/ 	.word	0x00000000
	.align		4
        /*0004*/ 	.word	0xffffffff
	.align		4
        /*0008*/ 	.word	0x00000000
	.align		4
        /*000c*/ 	.word	0xfffffffe
	.align		4
        /*0010*/ 	.word	0x00000000
	.align		4
        /*0014*/ 	.word	0xfffffffd
	.align		4
        /*0018*/ 	.word	0x00000000
	.align		4
        /*001c*/ 	.word	0xfffffffc


//--------------------- .nv.rel.action            --------------------------
	.section	.nv.rel.action,"",@"SHT_CUDA_RELOCINFO"
	.align	8
	.sectionentsize	8
        /*0000*/ 	.byte	0x73, 0x00, 0x00, 0x00, 0x00, 0x00, 0x00, 0x00, 0x00, 0x00, 0x00, 0x11, 0x25, 0x00, 0x05, 0x36


//--------------------- .nv.constant4             --------------------------
	.section	.nv.constant4,"a",@progbits
	.align	8
	.align		8
.nv.constant4:
        /*0000*/ 	.dword	precalc_xorwow_matrix
	.align		8
        /*0008*/ 	.dword	precalc_xorwow_offset_matrix
	.align		8
        /*0010*/ 	.dword	mrg32k3aM1
	.align		8
        /*0018*/ 	.dword	mrg32k3aM2
	.align		8
        /*0020*/ 	.dword	mrg32k3aM1SubSeq
	.align		8
        /*0028*/ 	.dword	mrg32k3aM2SubSeq
	.align		8
        /*0030*/ 	.dword	mrg32k3aM1Seq
	.align		8
        /*0038*/ 	.dword	mrg32k3aM2Seq
	.align		8
        /*0040*/ 	.dword	_ZN55_INTERNAL_2eb34329_24_gen_relative_pos_bias_cu_37f722264cuda3std3__457_GLOBAL__N__2eb34329_24_gen_relative_pos_bias_cu_37f722266ignoreE
	.align		8
        /*0048*/ 	.dword	_ZN55_INTERNAL_2eb34329_24_gen_relative_pos_bias_cu_37f722264cuda3std3__45__cpo5beginE
	.align		8
        /*0050*/ 	.dword	_ZN55_INTERNAL_2eb34329_24_gen_relative_pos_bias_cu_37f722264cuda3std3__45__cpo3endE
	.align		8
        /*0058*/ 	.dword	_ZN55_INTERNAL_2eb34329_24_gen_relative_pos_bias_cu_37f722264cuda3std3__45__cpo6cbeginE
	.align		8
        /*0060*/ 	.dword	_ZN55_INTERNAL_2eb34329_24_gen_relative_pos_bias_cu_37f722264cuda3std3__45__cpo4cendE
	.align		8
        /*0068*/ 	.dword	_ZN55_INTERNAL_2eb34329_24_gen_relative_pos_bias_cu_37f722264cuda3std3__419piecewise_constructE
	.align		8
        /*0070*/ 	.dword	_ZN55_INTERNAL_2eb34329_24_gen_relative_pos_bias_cu_37f722264cuda3std3__48in_placeE
	.align		8
        /*0078*/ 	.dword	_ZN55_INTERNAL_2eb34329_24_gen_relative_pos_bias_cu_37f722264cuda3std6ranges3__45__cpo4swapE
	.align		8
        /*0080*/ 	.dword	_ZN55_INTERNAL_2eb34329_24_gen_relative_pos_bias_cu_37f722264cuda3std6ranges3__45__cpo9iter_moveE
	.align		8
        /*0088*/ 	.dword	_ZN55_INTERNAL_2eb34329_24_gen_relative_pos_bias_cu_37f722264cuda3std6ranges3__45__cpo7advanceE


//--------------------- .nv.constant3             --------------------------
	.section	.nv.constant3,"a",@progbits
	.align	8
.nv.constant3:
	.type		__cr_lgamma_table,@object
	.size		__cr_lgamma_table,(.L_8 - __cr_lgamma_table)
__cr_lgamma_table:
        /*0000*/ 	.byte	0x00, 0x00, 0x00, 0x00, 0x00, 0x00, 0x00, 0x00, 0x00, 0x00, 0x00, 0x00, 0x00, 0x00, 0x00, 0x00
        /*0010*/ 	.byte	0xef, 0x39, 0xfa, 0xfe, 0x42, 0x2e, 0xe6, 0x3f, 0x02, 0x20, 0x2a, 0xfa, 0x0b, 0xab, 0xfc, 0x3f
        /*0020*/ 	.byte	0xf9, 0x2c, 0x92, 0x7c, 0xa7, 0x6c, 0x09, 0x40, 0xc9, 0x79, 0x44, 0x3c, 0x64, 0x26, 0x13, 0x40
        /*0030*/ 	.byte	0xca, 0x01, 0xcf, 0x3a, 0x27, 0x51, 0x1a, 0x40, 0x30, 0xcc, 0x2d, 0xf3, 0xe1, 0x0c, 0x21, 0x40
        /*0040*/ 	.byte	0x0d, 0xb7, 0xfc, 0x82, 0x8e, 0x35, 0x25, 0x40
.L_8:


//--------------------- .nv.constant0._ZN17fastertransformer21generate_alibi_slopesI6__halfEEvPT_m --------------------------
	.section	.nv.constant0._ZN17fastertransformer21generate_alibi_slopesI6__halfEEvPT_m,"a",@progbits
	.sectionflags	@""
	.align	4
.nv.constant0._ZN17fastertransformer21generate_alibi_slopesI6__halfEEvPT_m:
	.zero		368


//--------------------- .nv.constant0._ZN17fastertransformer21generate_alibi_slopesIfEEvPT_m --------------------------
	.section	.nv.constant0._ZN17fastertransformer21generate_alibi_slopesIfEEvPT_m,"a",@progbits
	.sectionflags	@""
	.align	4
.nv.constant0._ZN17fastertransformer21generate_alibi_slopesIfEEvPT_m:
	.zero		368


//--------------------- .nv.constant0._ZN17fastertransformer21gen_relative_pos_biasI6__halflEEvPT_PKS2_PKT0_ii --------------------------
	.section	.nv.constant0._ZN17fastertransformer21gen_relative_pos_biasI6__halflEEvPT_PKS2_PKT0_ii,"a",@progbits
	.sectionflags	@""
	.align	4
.nv.constant0._ZN17fastertransformer21gen_relative_pos_biasI6__halflEEvPT_PKS2_PKT0_ii:
	.zero		384


//--------------------- .nv.constant0._ZN17fastertransformer21gen_relative_pos_biasIflEEvPT_PKS1_PKT0_ii --------------------------
	.section	.nv.constant0._ZN17fastertransformer21gen_relative_pos_biasIflEEvPT_PKS1_PKT0_ii,"a",@progbits
	.sectionflags	@""
	.align	4
.nv.constant0._ZN17fastertransformer21gen_relative_pos_biasIflEEvPT_PKS1_PKT0_ii:
	.zero		384


//--------------------- .nv.constant0._ZN17fastertransformer21gen_relative_pos_biasI6__halfiEEvPT_PKS2_PKT0_ii --------------------------
	.section	.nv.constant0._ZN17fastertransformer21gen_relative_pos_biasI6__halfiEEvPT_PKS2_PKT0_ii,"a",@progbits
	.sectionflags	@""
	.align	4
.nv.constant0._ZN17fastertransformer21gen_relative_pos_biasI6__halfiEEvPT_PKS2_PKT0_ii:
	.zero		384


//--------------------- .nv.constant0._ZN17fastertransformer21gen_relative_pos_biasIfiEEvPT_PKS1_PKT0_ii --------------------------
	.section	.nv.constant0._ZN17fastertransformer21gen_relative_pos_biasIfiEEvPT_PKS1_PKT0_ii,"a",@progbits
	.sectionflags	@""
	.align	4
.nv.constant0._ZN17fastertransformer21gen_relative_pos_biasIfiEEvPT_PKS1_PKT0_ii:
	.zero		384


//--------------------- .text._ZN17fastertransformer21generate_alibi_slopesI6__halfEEvPT_m --------------------------
	.section	.text._ZN17fastertransformer21generate_alibi_slopesI6__halfEEvPT_m,"ax",@progbits
	.sectioninfo	@"SHI_REGISTERS=14"
	.align	128
        .global         _ZN17fastertransformer21generate_alibi_slopesI6__halfEEvPT_m
        .type           _ZN17fastertransformer21generate_alibi_slopesI6__halfEEvPT_m,@function
        .size           _ZN17fastertransformer21generate_alibi_slopesI6__halfEEvPT_m,(.L_x_8 - _ZN17fastertransformer21generate_alibi_slopesI6__halfEEvPT_m)
        .other          _ZN17fastertransformer21generate_alibi_slopesI6__halfEEvPT_m,@"STO_CUDA_ENTRY STV_DEFAULT"
_ZN17fastertransformer21generate_alibi_slopesI6__halfEEvPT_m:
.text._ZN17fastertransformer21generate_alibi_slopesI6__halfEEvPT_m:
[----:B------:R-:W-:Y:S02]  /*0000*/  IMAD.MOV.U32 R1, RZ, RZ, c[0x0][0x28] ;  /* 0x00000a00ff017624 */ /* 0x000fe400078e00ff */
[----:B------:R-:W0:Y:S02]  /*0010*/  S2R R0, SR_TID.X ;  /* 0x0000000000007919 */ /* 0x000e240000002100 */
[----:B0-----:R-:W-:-:S04]  /*0020*/  ISETP.GE.U32.AND P0, PT, R0, c[0x0][0x168], PT ;  /* 0x00005a0000007a0c */ /* 0x001fc80003f06070 */
[----:B------:R-:W-:-:S13]  /*0030*/  ISETP.GE.U32.AND.EX P0, PT, RZ, c[0x0][0x16c], PT, P0 ;  /* 0x00005b00ff007a0c */ /* 0x000fda0003f06100 */
[----:B------:R-:W-:Y:S05]  /*0040*/  @P0 EXIT ;  /* 0x000000000000094d */ /* 0x000fea0003800000 */
[----:B------:R-:W-:Y:S01]  /*0050*/  ULDC UR5, c[0x0][0x168] ;  /* 0x00005a0000057ab9 */ /* 0x000fe20000000800 */
[----:B------:R-:W-:Y:S01]  /*0060*/  ISETP.GE.U32.AND P0, PT, R0, c[0x0][0x168], PT ;  /* 0x00005a0000007a0c */ /* 0x000fe20003f06070 */
[----:B------:R-:W-:Y:S01]  /*0070*/  USHF.R.U32.HI UR4, URZ, 0x1, UR5 ;  /* 0x000000013f047899 */ /* 0x000fe20008011605 */
[----:B------:R-:W-:-:S03]  /*0080*/  SHF.R.S32.HI R10, RZ, 0x1f, R0 ;  /* 0x0000001fff0a7819 */ /* 0x000fc60000011400 */
[----:B------:R-:W-:Y:S01]  /*0090*/  ULOP3.LUT UR4, UR4, UR5, URZ, 0xfc, !UPT ;  /* 0x0000000504047292 */ /* 0x000fe2000f8efc3f */
[----:B------:R-:W-:-:S03]  /*00a0*/  ISETP.GE.U32.AND.EX P0, PT, R10, c[0x0][0x16c], PT, P0 ;  /* 0x00005b000a007a0c */ /* 0x000fc60003f06100 */
[----:B------:R-:W-:-:S04]  /*00b0*/  USHF.R.U32.HI UR5, URZ, 0x2, UR4 ;  /* 0x000000023f057899 */ /* 0x000fc80008011604 */
[----:B------:R-:W-:-:S04]  /*00c0*/  ULOP3.LUT UR5, UR5, UR4, URZ, 0xfc, !UPT ;  /* 0x0000000405057292 */ /* 0x000fc8000f8efc3f */
[----:B------:R-:W-:-:S04]  /*00d0*/  USHF.R.U32.HI UR4, URZ, 0x4, UR5 ;  /* 0x000000043f047899 */ /* 0x000fc80008011605 */
[----:B------:R-:W-:-:S04]  /*00e0*/  ULOP3.LUT UR4, UR4, UR5, URZ, 0xfc, !UPT ;  /* 0x0000000504047292 */ /* 0x000fc8000f8efc3f */
[----:B------:R-:W-:-:S04]  /*00f0*/  USHF.R.U32.HI UR5, URZ, 0x8, UR4 ;  /* 0x000000083f057899 */ /* 0x000fc80008011604 */
[----:B------:R-:W-:-:S04]  /*0100*/  ULOP3.LUT UR5, UR5, UR4, URZ, 0xfc, !UPT ;  /* 0x0000000405057292 */ /* 0x000fc8000f8efc3f */
[----:B------:R-:W-:-:S04]  /*0110*/  USHF.R.U32.HI UR4, URZ, 0x10, UR5 ;  /* 0x000000103f047899 */ /* 0x000fc80008011605 */
[----:B------:R-:W-:-:S04]  /*0120*/  ULOP3.LUT UR4, UR4, UR5, URZ, 0xfc, !UPT ;  /* 0x0000000504047292 */ /* 0x000fc8000f8efc3f */
[----:B------:R-:W-:Y:S01]  /*0130*/  ULEA.HI UR4, UR4, 0x1, URZ, 0x1f ;  /* 0x0000000104047891 */ /* 0x000fe2000f8ff83f */
[----:B------:R-:W-:Y:S11]  /*0140*/  @P0 EXIT ;  /* 0x000000000000094d */ /* 0x000ff60003800000 */
[----:B------:R-:W-:Y:S01]  /*0150*/  USHF.L.U32 UR5, UR4, 0x1, URZ ;  /* 0x0000000104057899 */ /* 0x000fe2000800063f */
[----:B------:R-:W0:Y:S01]  /*0160*/  I2F R2, UR4 ;  /* 0x0000000400027d06 */ /* 0x000e220008201400 */
[----:B------:R-:W-:Y:S01]  /*0170*/  IMAD.MOV.U32 R11, RZ, RZ, R10 ;  /* 0x000000ffff0b7224 */ /* 0x000fe200078e000a */
[----:B------:R-:W-:-:S06]  /*0180*/  ULDC.64 UR6, c[0x0][0x118] ;  /* 0x0000460000067ab9 */ /* 0x000fcc0000000a00 */
[----:B------:R-:W1:Y:S08]  /*0190*/  I2F R3, UR5 ;  /* 0x0000000500037d06 */ /* 0x000e700008201400 */
[----:B0-----:R-:W0:Y:S08]  /*01a0*/  MUFU.LG2 R2, R2 ;  /* 0x0000000200027308 */ /* 0x001e300000000c00 */
[----:B-1----:R-:W1:Y:S01]  /*01b0*/  MUFU.LG2 R3, R3 ;  /* 0x0000000300037308 */ /* 0x002e620000000c00 */
[----:B0-----:R-:W-:-:S04]  /*01c0*/  FADD.FTZ R4, R2, -3 ;  /* 0xc040000002047421 */ /* 0x001fc80000010000 */
[----:B------:R-:W-:Y:S02]  /*01d0*/  FADD.FTZ R5, -R4, -RZ ;  /* 0x800000ff04057221 */ /* 0x000fe40000010100 */
[----:B-1----:R-:W-:-:S04]  /*01e0*/  FADD.FTZ R4, R3, -3 ;  /* 0xc040000003047421 */ /* 0x002fc80000010000 */
[----:B------:R-:W0:Y:S01]  /*01f0*/  MUFU.EX2 R5, R5 ;  /* 0x0000000500057308 */ /* 0x000e220000000800 */
[----:B------:R-:W-:-:S07]  /*0200*/  FADD.FTZ R6, -R4, -RZ ;  /* 0x800000ff04067221 */ /* 0x000fce0000010100 */
[----:B------:R-:W1:Y:S01]  /*0210*/  MUFU.EX2 R6, R6 ;  /* 0x0000000600067308 */ /* 0x000e620000000800 */
[----:B0-----:R-:W-:-:S07]  /*0220*/  FADD.FTZ R4, -R5, -RZ ;  /* 0x800000ff05047221 */ /* 0x001fce0000010100 */
[----:B------:R-:W0:Y:S01]  /*0230*/  MUFU.EX2 R4, R4 ;  /* 0x0000000400047308 */ /* 0x000e220000000800 */
[----:B-1----:R-:W-:-:S07]  /*0240*/  FADD.FTZ R8, -R6, -RZ ;  /* 0x800000ff06087221 */ /* 0x002fce0000010100 */
[----:B------:R-:W1:Y:S08]  /*0250*/  MUFU.EX2 R8, R8 ;  /* 0x0000000800087308 */ /* 0x000e700000000800 */
[----:B0-----:R0:W2:Y:S08]  /*0260*/  MUFU.LG2 R7, R4 ;  /* 0x0000000400077308 */ /* 0x0010b00000000c00 */
[----:B-1----:R0:W1:Y:S02]  /*0270*/  MUFU.LG2 R9, R8 ;  /* 0x0000000800097308 */ /* 0x0020640000000c00 */
.L_x_0:
[----:B------:R-:W-:-:S13]  /*0280*/  ISETP.GE.AND P0, PT, R0, UR4, PT ;  /* 0x0000000400007c0c */ /* 0x000fda000bf06270 */
[C---:B------:R-:W-:Y:S02]  /*0290*/  @P0 IADD3 R2, R0.reuse, -UR4, RZ ;  /* 0x8000000400020c10 */ /* 0x040fe4000fffe0ff */
[----:B0-----:R-:W-:Y:S02]  /*02a0*/  @!P0 IADD3 R4, R0, 0x1, RZ ;  /* 0x0000000100048810 */ /* 0x001fe40007ffe0ff */
[----:B------:R-:W-:Y:S02]  /*02b0*/  @P0 LEA R8, R2, 0x1, 0x1 ;  /* 0x0000000102080811 */ /* 0x000fe400078e08ff */
[C---:B------:R-:W-:Y:S02]  /*02c0*/  LEA R2, P1, R0.reuse, c[0x0][0x160], 0x1 ;  /* 0x0000580000027a11 */ /* 0x040fe400078208ff */
[----:B------:R-:W0:Y:S02]  /*02d0*/  @!P0 I2F R4, R4 ;  /* 0x0000000400048306 */ /* 0x000e240000201400 */
[----:B------:R-:W-:-:S02]  /*02e0*/  LEA.HI.X R3, R0, c[0x0][0x164], R11, 0x1, P1 ;  /* 0x0000590000037a11 */ /* 0x000fc400008f0c0b */
[----:B------:R-:W-:-:S04]  /*02f0*/  IADD3 R0, R0, c[0x0][0x0], RZ ;  /* 0x0000000000007a10 */ /* 0x000fc80007ffe0ff */
[----:B------:R-:W3:Y:S01]  /*0300*/  @P0 I2F R8, R8 ;  /* 0x0000000800080306 */ /* 0x000ee20000201400 */
[----:B------:R-:W-:Y:S01]  /*0310*/  SHF.R.S32.HI R11, RZ, 0x1f, R0 ;  /* 0x0000001fff0b7819 */ /* 0x000fe20000011400 */
[----:B0-2---:R-:W-:-:S06]  /*0320*/  @!P0 FMUL.FTZ R5, R4, R7 ;  /* 0x0000000704058220 */ /* 0x005fcc0000410000 */
[----:B------:R-:W-:Y:S01]  /*0330*/  @!P0 MUFU.EX2 R5, R5 ;  /* 0x0000000500058308 */ /* 0x000fe20000000800 */
[----:B-1-3--:R-:W-:-:S07]  /*0340*/  @P0 FMUL.FTZ R10, R8, R9 ;  /* 0x00000009080a0220 */ /* 0x00afce0000410000 */
[----:B------:R-:W0:Y:S02]  /*0350*/  @P0 MUFU.EX2 R6, R10 ;  /* 0x0000000a00060308 */ /* 0x000e240000000800 */
[----:B0-----:R-:W-:Y:S02]  /*0360*/  @P0 F2FP.PACK_AB R6, RZ, R6 ;  /* 0x00000006ff06023e */ /* 0x001fe400000000ff */
[----:B------:R-:W-:Y:S02]  /*0370*/  @!P0 F2FP.PACK_AB R6, RZ, R5 ;  /* 0x00000005ff06823e */ /* 0x000fe400000000ff */
[----:B------:R-:W-:-:S03]  /*0380*/  ISETP.GE.U32.AND P0, PT, R0, c[0x0][0x168], PT ;  /* 0x00005a0000007a0c */ /* 0x000fc60003f06070 */
[----:B------:R0:W-:Y:S01]  /*0390*/  STG.E.U16 [R2.64], R6 ;  /* 0x0000000602007986 */ /* 0x0001e2000c101506 */
[----:B------:R-:W-:-:S13]  /*03a0*/  ISETP.GE.U32.AND.EX P0, PT, R11, c[0x0][0x16c], PT, P0 ;  /* 0x00005b000b007a0c */ /* 0x000fda0003f06100 */
[----:B0-----:R-:W-:Y:S05]  /*03b0*/  @!P0 BRA `(.L_x_0) ;  /* 0xfffffec000008947 */ /* 0x001fea000383ffff */
[----:B------:R-:W-:Y:S05]  /*03c0*/  EXIT ;  /* 0x000000000000794d */ /* 0x000fea0003800000 */
.L_x_1:
[----:B------:R-:W-:-:S00]  /*03d0*/  BRA `(.L_x_1) ;  /* 0xfffffff000007947 */ /* 0x000fc0000383ffff */
[----:B------:R-:W-:-:S00]  /*03e0*/  NOP ;  /* 0x0000000000007918 */ /* 0x000fc00000000000 */
        /* <DEDUP_REMOVED lines=9> */
.L_x_8:


//--------------------- .text._ZN17fastertransformer21generate_alibi_slopesIfEEvPT_m --------------------------
	.section	.text._ZN17fastertransformer21generate_alibi_slopesIfEEvPT_m,"ax",@progbits
	.sectioninfo	@"SHI_REGISTERS=14"
	.align	128
        .global         _ZN17fastertransformer21generate_alibi_slopesIfEEvPT_m
        .type           _ZN17fastertransformer21generate_alibi_slopesIfEEvPT_m,@function
        .size           _ZN17fastertransformer21generate_alibi_slopesIfEEvPT_m,(.L_x_9 - _ZN17fastertransformer21generate_alibi_slopesIfEEvPT_m)
        .other          _ZN17fastertransformer21generate_alibi_slopesIfEEvPT_m,@"STO_CUDA_ENTRY STV_DEFAULT"
_ZN17fastertransformer21generate_alibi_slopesIfEEvPT_m:
.text._ZN17fastertransformer21generate_alibi_slopesIfEEvPT_m:
[----:B------:R-:W-:Y:S02]  /*0000*/  IMAD.MOV.U32 R1, RZ, RZ, c[0x0][0x28] ;  /* 0x00000a00ff017624 */ /* 0x000fe400078e00ff */
[----:B------:R-:W0:Y:S02]  /*0010*/  S2R R0, SR_TID.X ;  /* 0x0000000000007919 */ /* 0x000e240000002100 */
[----:B0-----:R-:W-:-:S04]  /*0020*/  ISETP.GE.U32.AND P0, PT, R0, c[0x0][0x168], PT ;  /* 0x00005a0000007a0c */ /* 0x001fc80003f06070 */
[----:B------:R-:W-:-:S13]  /*0030*/  ISETP.GE.U32.AND.EX P0, PT, RZ, c[0x0][0x16c], PT, P0 ;  /* 0x00005b00ff007a0c */ /* 0x000fda0003f06100 */
[----:B------:R-:W-:Y:S05]  /*0040*/  @P0 EXIT ;  /* 0x000000000000094d */ /* 0x000fea0003800000 */
[----:B------:R-:W-:Y:S02]  /*0050*/  ISETP.GE.U32.AND P0, PT, R0, c[0x0][0x168], PT ;  /* 0x00005a0000007a0c */ /* 0x000fe40003f06070 */
[----:B------:R-:W-:-:S04]  /*0060*/  SHF.R.S32.HI R4, RZ, 0x1f, R0 ;  /* 0x0000001fff047819 */ /* 0x000fc80000011400 */
[----:B------:R-:W-:-:S13]  /*0070*/  ISETP.GE.U32.AND.EX P0, PT, R4, c[0x0][0x16c], PT, P0 ;  /* 0x00005b0004007a0c */ /* 0x000fda0003f06100 */
[----:B------:R-:W-:Y:S05]  /*0080*/  @P0 EXIT ;  /* 0x000000000000094d */ /* 0x000fea0003800000 */
[----:B------:R-:W-:Y:S01]  /*0090*/  IMAD.MOV.U32 R2, RZ, RZ, c[0x0][0x168] ;  /* 0x00005a00ff027624 */ /* 0x000fe200078e00ff */
[----:B------:R-:W-:Y:S01]  /*00a0*/  ULDC.64 UR4, c[0x0][0x118] ;  /* 0x0000460000047ab9 */ /* 0x000fe20000000a00 */
[----:B------:R-:W-:-:S03]  /*00b0*/  IMAD.MOV.U32 R11, RZ, RZ, R4 ;  /* 0x000000ffff0b7224 */ /* 0x000fc600078e0004 */
[----:B------:R-:W-:-:S04]  /*00c0*/  SHF.R.U32.HI R2, RZ, 0x1, R2 ;  /* 0x00000001ff027819 */ /* 0x000fc80000011602 */
[----:B------:R-:W-:-:S04]  /*00d0*/  LOP3.LUT R2, R2, c[0x0][0x168], RZ, 0xfc, !PT ;  /* 0x00005a0002027a12 */ /* 0x000fc800078efcff */
[----:B------:R-:W-:-:S04]  /*00e0*/  SHF.R.U32.HI R3, RZ, 0x2, R2 ;  /* 0x00000002ff037819 */ /* 0x000fc80000011602 */
[----:B------:R-:W-:-:S04]  /*00f0*/  LOP3.LUT R3, R3, R2, RZ, 0xfc, !PT ;  /* 0x0000000203037212 */ /* 0x000fc800078efcff */
[----:B------:R-:W-:-:S04]  /*0100*/  SHF.R.U32.HI R2, RZ, 0x4, R3 ;  /* 0x00000004ff027819 */ /* 0x000fc80000011603 */
[----:B------:R-:W-:-:S04]  /*0110*/  LOP3.LUT R2, R2, R3, RZ, 0xfc, !PT ;  /* 0x0000000302027212 */ /* 0x000fc800078efcff */
[----:B------:R-:W-:-:S04]  /*0120*/  SHF.R.U32.HI R3, RZ, 0x8, R2 ;  /* 0x00000008ff037819 */ /* 0x000fc80000011602 */
[----:B------:R-:W-:-:S04]  /*0130*/  LOP3.LUT R3, R3, R2, RZ, 0xfc, !PT ;  /* 0x0000000203037212 */ /* 0x000fc800078efcff */
[----:B------:R-:W-:-:S04]  /*0140*/  SHF.R.U32.HI R2, RZ, 0x10, R3 ;  /* 0x00000010ff027819 */ /* 0x000fc80000011603 */
[----:B------:R-:W-:-:S04]  /*0150*/  LOP3.LUT R2, R2, R3, RZ, 0xfc, !PT ;  /* 0x0000000302027212 */ /* 0x000fc800078efcff */
[----:B------:R-:W-:-:S04]  /*0160*/  LEA.HI R5, R2, 0x1, RZ, 0x1f ;  /* 0x0000000102057811 */ /* 0x000fc800078ff8ff */
.L_x_2:
[----:B------:R-:W-:-:S04]  /*0170*/  ISETP.GE.AND P0, PT, R0, R5, PT ;  /* 0x000000050000720c */ /* 0x000fc80003f06270 */
[----:B0-----:R-:W-:Y:S02]  /*0180*/  SEL R2, RZ, 0x1, !P0 ;  /* 0x00000001ff027807 */ /* 0x001fe40004000000 */
[----:B------:R-:W-:Y:S02]  /*0190*/  ISETP.GE.AND P0, PT, R0, R5, PT ;  /* 0x000000050000720c */ /* 0x000fe40003f06270 */
[----:B------:R-:W-:-:S06]  /*01a0*/  SHF.L.U32 R4, R5, R2, RZ ;  /* 0x0000000205047219 */ /* 0x000fcc00000006ff */
[----:B------:R-:W0:Y:S08]  /*01b0*/  I2F R4, R4 ;  /* 0x0000000400047306 */ /* 0x000e300000201400 */
[----:B0-----:R-:W0:Y:S02]  /*01c0*/  MUFU.LG2 R2, R4 ;  /* 0x0000000400027308 */ /* 0x001e240000000c00 */
[----:B0-----:R-:W-:-:S04]  /*01d0*/  FADD.FTZ R2, R2, -3 ;  /* 0xc040000002027421 */ /* 0x001fc80000010000 */
[----:B------:R-:W-:Y:S02]  /*01e0*/  FADD.FTZ R6, -R2, -RZ ;  /* 0x800000ff02067221 */ /* 0x000fe40000010100 */
[----:B------:R-:W-:-:S04]  /*01f0*/  IMAD.IADD R2, R0, 0x1, -R5 ;  /* 0x0000000100027824 */ /* 0x000fc800078e0a05 */
[----:B------:R-:W0:Y:S01]  /*0200*/  MUFU.EX2 R6, R6 ;  /* 0x0000000600067308 */ /* 0x000e220000000800 */
[----:B------:R-:W-:-:S05]  /*0210*/  IMAD.SHL.U32 R3, R2, 0x2, RZ ;  /* 0x0000000202037824 */ /* 0x000fca00078e00ff */
[C---:B------:R-:W-:Y:S02]  /*0220*/  SEL R3, R0.reuse, R3, !P0 ;  /* 0x0000000300037207 */ /* 0x040fe40004000000 */
[----:B------:R-:W-:Y:S02]  /*0230*/  LEA R2, P0, R0, c[0x0][0x160], 0x2 ;  /* 0x0000580000027a11 */ /* 0x000fe400078010ff */
[----:B------:R-:W-:Y:S01]  /*0240*/  IADD3 R8, R3, 0x1, RZ ;  /* 0x0000000103087810 */ /* 0x000fe20007ffe0ff */
[----:B0-----:R-:W-:-:S05]  /*0250*/  FADD.FTZ R7, -R6, -RZ ;  /* 0x800000ff06077221 */ /* 0x001fca0000010100 */
[----:B------:R-:W-:Y:S08]  /*0260*/  I2F R8, R8 ;  /* 0x0000000800087306 */ /* 0x000ff00000201400 */
[----:B------:R-:W0:Y:S08]  /*0270*/  MUFU.EX2 R7, R7 ;  /* 0x0000000700077308 */ /* 0x000e300000000800 */
[----:B0-----:R-:W0:Y:S02]  /*0280*/  MUFU.LG2 R3, R7 ;  /* 0x0000000700037308 */ /* 0x001e240000000c00 */
[----:B0-----:R-:W-:Y:S01]  /*0290*/  FMUL.FTZ R4, R8, R3 ;  /* 0x0000000308047220 */ /* 0x001fe20000410000 */
[----:B------:R-:W-:-:S02]  /*02a0*/  LEA.HI.X R3, R0, c[0x0][0x164], R11, 0x2, P0 ;  /* 0x0000590000037a11 */ /* 0x000fc400000f140b */
[----:B------:R-:W-:-:S03]  /*02b0*/  IADD3 R0, R0, c[0x0][0x0], RZ ;  /* 0x0000000000007a10 */ /* 0x000fc60007ffe0ff */
[----:B------:R-:W0:Y:S01]  /*02c0*/  MUFU.EX2 R9, R4 ;  /* 0x0000000400097308 */ /* 0x000e220000000800 */
[----:B------:R-:W-:Y:S02]  /*02d0*/  ISETP.GE.U32.AND P0, PT, R0, c[0x0][0x168], PT ;  /* 0x00005a0000007a0c */ /* 0x000fe40003f06070 */
[----:B------:R-:W-:-:S04]  /*02e0*/  SHF.R.S32.HI R11, RZ, 0x1f, R0 ;  /* 0x0000001fff0b7819 */ /* 0x000fc80000011400 */
[----:B------:R-:W-:Y:S01]  /*02f0*/  ISETP.GE.U32.AND.EX P0, PT, R11, c[0x0][0x16c], PT, P0 ;  /* 0x00005b000b007a0c */ /* 0x000fe20003f06100 */
[----:B0-----:R0:W-:-:S12]  /*0300*/  STG.E [R2.64], R9 ;  /* 0x0000000902007986 */ /* 0x0011d8000c101904 */
[----:B------:R-:W-:Y:S05]  /*0310*/  @!P0 BRA `(.L_x_2) ;  /* 0xfffffe5000008947 */ /* 0x000fea000383ffff */
[----:B------:R-:W-:Y:S05]  /*0320*/  EXIT ;  /* 0x000000000000794d */ /* 0x000fea0003800000 */
.L_x_3:
        /* <DEDUP_REMOVED lines=13> */
.L_x_9:


//--------------------- .text._ZN17fastertransformer21gen_relative_pos_biasI6__halflEEvPT_PKS2_PKT0_ii --------------------------
	.section	.text._ZN17fastertransformer21gen_relative_pos_biasI6__halflEEvPT_PKS2_PKT0_ii,"ax",@progbits
	.sectioninfo	@"SHI_REGISTERS=12"
	.align	128
        .global         _ZN17fastertransformer21gen_relative_pos_biasI6__halflEEvPT_PKS2_PKT0_ii
        .type           _ZN17fastertransformer21gen_relative_pos_biasI6__halflEEvPT_PKS2_PKT0_ii,@function
        .size           _ZN17fastertransformer21gen_relative_pos_biasI6__halflEEvPT_PKS2_PKT0_ii,(.L_x_10 - _ZN17fastertransformer21gen_relative_pos_biasI6__halflEEvPT_PKS2_PKT0_ii)
        .other          _ZN17fastertransformer21gen_relative_pos_biasI6__halflEEvPT_PKS2_PKT0_ii,@"STO_CUDA_ENTRY STV_DEFAULT"
_ZN17fastertransformer21gen_relative_pos_biasI6__halflEEvPT_PKS2_PKT0_ii:
.text._ZN17fastertransformer21gen_relative_pos_biasI6__halflEEvPT_PKS2_PKT0_ii:
[----:B------:R-:W-:Y:S02]  /*0000*/  IMAD.MOV.U32 R1, RZ, RZ, c[0x0][0x28] ;  /* 0x00000a00ff017624 */ /* 0x000fe400078e00ff */
[----:B------:R-:W0:Y:S01]  /*0010*/  S2UR UR7, SR_CTAID.X ;  /* 0x00000000000779c3 */ /* 0x000e220000002500 */
[----:B------:R-:W1:Y:S01]  /*0020*/  S2R R4, SR_TID.X ;  /* 0x0000000000047919 */ /* 0x000e620000002100 */
[----:B------:R-:W-:Y:S02]  /*0030*/  ULDC.64 UR4, c[0x0][0x178] ;  /* 0x00005e0000047ab9 */ /* 0x000fe40000000a00 */
[----:B------:R-:W-:Y:S01]  /*0040*/  UIMAD UR4, UR4, UR4, URZ ;  /* 0x00000004040472a4 */ /* 0x000fe2000f8e023f */
[----:B------:R-:W2:Y:S03]  /*0050*/  S2R R6, SR_CTAID.Y ;  /* 0x0000000000067919 */ /* 0x000ea60000002600 */
[----:B------:R-:W-:Y:S02]  /*0060*/  UIMAD UR6, UR4, UR4, URZ ;  /* 0x00000004040672a4 */ /* 0x000fe4000f8e023f */
[----:B0-----:R-:W-:-:S02]  /*0070*/  UIMAD UR7, UR4, UR7, URZ ;  /* 0x00000007040772a4 */ /* 0x001fc4000f8e023f */
[----:B------:R-:W-:-:S04]  /*0080*/  UIMAD.WIDE UR4, UR6, UR5, URZ ;  /* 0x00000005060472a5 */ /* 0x000fc8000f8e023f */
[----:B-1----:R-:W-:-:S05]  /*0090*/  IADD3 R2, P0, R4, UR7, RZ ;  /* 0x0000000704027c10 */ /* 0x002fca000ff1e0ff */
[----:B------:R-:W-:-:S04]  /*00a0*/  IMAD.X R3, RZ, RZ, RZ, P0 ;  /* 0x000000ffff037224 */ /* 0x000fc800000e06ff */
[----:B--2---:R-:W-:-:S05]  /*00b0*/  IMAD.WIDE R2, R6, UR6, R2 ;  /* 0x0000000606027c25 */ /* 0x004fca000f8e0202 */
[----:B------:R-:W-:-:S04]  /*00c0*/  ISETP.GE.U32.AND P0, PT, R2, UR4, PT ;  /* 0x0000000402007c0c */ /* 0x000fc8000bf06070 */
[----:B------:R-:W-:-:S13]  /*00d0*/  ISETP.GE.U32.AND.EX P0, PT, R3, UR5, PT, P0 ;  /* 0x0000000503007c0c */ /* 0x000fda000bf06100 */
[----:B------:R-:W-:Y:S05]  /*00e0*/  @P0 EXIT ;  /* 0x000000000000094d */ /* 0x000fea0003800000 */
[----:B------:R-:W-:Y:S01]  /*00f0*/  IADD3 R4, R4, UR7, RZ ;  /* 0x0000000704047c10 */ /* 0x000fe2000fffe0ff */
[----:B------:R-:W-:Y:S01]  /*0100*/  IMAD.MOV.U32 R5, RZ, RZ, 0x8 ;  /* 0x00000008ff057424 */ /* 0x000fe200078e00ff */
[----:B------:R-:W-:-:S03]  /*0110*/  ULDC.64 UR8, c[0x0][0x118] ;  /* 0x0000460000087ab9 */ /* 0x000fc60000000a00 */
[----:B------:R-:W-:-:S06]  /*0120*/  IMAD.WIDE R4, R4, R5, c[0x0][0x170] ;  /* 0x00005c0004047625 */ /* 0x000fcc00078e0205 */
[----:B------:R-:W2:Y:S01]  /*0130*/  LDG.E.64 R4, [R4.64] ;  /* 0x0000000804047981 */ /* 0x000ea2000c1e1b00 */
[----:B------:R-:W-:Y:S01]  /*0140*/  ULDC UR4, c[0x0][0x17c] ;  /* 0x00005f0000047ab9 */ /* 0x000fe20000000800 */
[----:B------:R-:W-:Y:S01]  /*0150*/  SHF.R.S32.HI R7, RZ, 0x1f, R6 ;  /* 0x0000001fff077819 */ /* 0x000fe20000011406 */
[----:B------:R-:W-:Y:S01]  /*0160*/  USHF.R.S32.HI UR4, URZ, 0x1f, UR4 ;  /* 0x0000001f3f047899 */ /* 0x000fe20008011404 */
[----:B--2---:R-:W-:-:S03]  /*0170*/  IMAD R9, R5, c[0x0][0x17c], RZ ;  /* 0x00005f0005097a24 */ /* 0x004fc600078e02ff */
[----:B------:R-:W-:-:S04]  /*0180*/  IMAD.WIDE.U32 R6, R4, c[0x0][0x17c], R6 ;  /* 0x00005f0004067a25 */ /* 0x000fc800078e0006 */
[----:B------:R-:W-:Y:S01]  /*0190*/  IMAD R9, R4, UR4, R9 ;  /* 0x0000000404097c24 */ /* 0x000fe2000f8e0209 */
[----:B------:R-:W-:-:S03]  /*01a0*/  LEA R8, P0, R6, c[0x0][0x168], 0x1 ;  /* 0x00005a0006087a11 */ /* 0x000fc600078008ff */
[----:B------:R-:W-:-:S05]  /*01b0*/  IMAD.IADD R7, R7, 0x1, R9 ;  /* 0x0000000107077824 */ /* 0x000fca00078e0209 */
[----:B------:R-:W-:-:S06]  /*01c0*/  LEA.HI.X R9, R6, c[0x0][0x16c], R7, 0x1, P0 ;  /* 0x00005b0006097a11 */ /* 0x000fcc00000f0c07 */
[----:B------:R-:W2:Y:S01]  /*01d0*/  LDG.E.U16 R9, [R8.64] ;  /* 0x0000000808097981 */ /* 0x000ea2000c1e1500 */
[----:B------:R-:W-:-:S04]  /*01e0*/  LEA R4, P0, R2, c[0x0][0x160], 0x1 ;  /* 0x0000580002047a11 */ /* 0x000fc800078008ff */
[----:B------:R-:W-:-:S05]  /*01f0*/  LEA.HI.X R5, R2, c[0x0][0x164], R3, 0x1, P0 ;  /* 0x0000590002057a11 */ /* 0x000fca00000f0c03 */
[----:B--2---:R-:W-:Y:S01]  /*0200*/  STG.E.U16 [R4.64], R9 ;  /* 0x0000000904007986 */ /* 0x004fe2000c101508 */
[----:B------:R-:W-:Y:S05]  /*0210*/  EXIT ;  /* 0x000000000000794d */ /* 0x000fea0003800000 */
.L_x_4:
        /* <DEDUP_REMOVED lines=14> */
.L_x_10:


//--------------------- .text._ZN17fastertransformer21gen_relative_pos_biasIflEEvPT_PKS1_PKT0_ii --------------------------
	.section	.text._ZN17fastertransformer21gen_relative_pos_biasIflEEvPT_PKS1_PKT0_ii,"ax",@progbits
	.sectioninfo	@"SHI_REGISTERS=12"
	.align	128
        .global         _ZN17fastertransformer21gen_relative_pos_biasIflEEvPT_PKS1_PKT0_ii
        .type           _ZN17fastertransformer21gen_relative_pos_biasIflEEvPT_PKS1_PKT0_ii,@function
        .size           _ZN17fastertransformer21gen_relative_pos_biasIflEEvPT_PKS1_PKT0_ii,(.L_x_11 - _ZN17fastertransformer21gen_relative_pos_biasIflEEvPT_PKS1_PKT0_ii)
        .other          _ZN17fastertransformer21gen_relative_pos_biasIflEEvPT_PKS1_PKT0_ii,@"STO_CUDA_ENTRY STV_DEFAULT"
_ZN17fastertransformer21gen_relative_pos_biasIflEEvPT_PKS1_PKT0_ii:
.text._ZN17fastertransformer21gen_relative_pos_biasIflEEvPT_PKS1_PKT0_ii:
        /* <DEDUP_REMOVED lines=29> */
[----:B------:R-:W2:Y:S01]  /*01d0*/  LDG.E R9, [R8.64] ;  /* 0x0000000808097981 */ /* 0x000ea2000c1e1900 */
[----:B------:R-:W-:-:S04]  /*01e0*/  LEA R4, P0, R2, c[0x0][0x160], 0x2 ;  /* 0x0000580002047a11 */ /* 0x000fc800078010ff */
[----:B------:R-:W-:-:S05]  /*01f0*/  LEA.HI.X R5, R2, c[0x0][0x164], R3, 0x2, P0 ;  /* 0x0000590002057a11 */ /* 0x000fca00000f1403 */
[----:B--2---:R-:W-:Y:S01]  /*0200*/  STG.E [R4.64], R9 ;  /* 0x0000000904007986 */ /* 0x004fe2000c101908 */
[----:B------:R-:W-:Y:S05]  /*0210*/  EXIT ;  /* 0x000000000000794d */ /* 0x000fea0003800000 */
.L_x_5:
        /* <DEDUP_REMOVED lines=14> */
.L_x_11:


//--------------------- .text._ZN17fastertransformer21gen_relative_pos_biasI6__halfiEEvPT_PKS2_PKT0_ii --------------------------
	.section	.text._ZN17fastertransformer21gen_relative_pos_biasI6__halfiEEvPT_PKS2_PKT0_ii,"ax",@progbits
	.sectioninfo	@"SHI_REGISTERS=12"
	.align	128
        .global         _ZN17fastertransformer21gen_relative_pos_biasI6__halfiEEvPT_PKS2_PKT0_ii
        .type           _ZN17fastertransformer21gen_relative_pos_biasI6__halfiEEvPT_PKS2_PKT0_ii,@function
        .size           _ZN17fastertransformer21gen_relative_pos_biasI6__halfiEEvPT_PKS2_PKT0_ii,(.L_x_12 - _ZN17fastertransformer21gen_relative_pos_biasI6__halfiEEvPT_PKS2_PKT0_ii)
        .other          _ZN17fastertransformer21gen_relative_pos_biasI6__halfiEEvPT_PKS2_PKT0_ii,@"STO_CUDA_ENTRY STV_DEFAULT"
_ZN17fastertransformer21gen_relative_pos_biasI6__halfiEEvPT_PKS2_PKT0_ii:
.text._ZN17fastertransformer21gen_relative_pos_biasI6__halfiEEvPT_PKS2_PKT0_ii:
        /* <DEDUP_REMOVED lines=15> */
[----:B------:R-:W-:Y:S01]  /*00f0*/  HFMA2.MMA R5, -RZ, RZ, 0, 2.384185791015625e-07 ;  /* 0x00000004ff057435 */ /* 0x000fe200000001ff */
[----:B------:R-:W-:Y:S01]  /*0100*/  IADD3 R4, R4, UR7, RZ ;  /* 0x0000000704047c10 */ /* 0x000fe2000fffe0ff */
[----:B------:R-:W-:-:S08]  /*0110*/  ULDC.64 UR4, c[0x0][0x118] ;  /* 0x0000460000047ab9 */ /* 0x000fd00000000a00 */
[----:B------:R-:W-:-:S06]  /*0120*/  IMAD.WIDE R4, R4, R5, c[0x0][0x170] ;  /* 0x00005c0004047625 */ /* 0x000fcc00078e0205 */
[----:B------:R-:W2:Y:S01]  /*0130*/  LDG.E R4, [R4.64] ;  /* 0x0000000404047981 */ /* 0x000ea2000c1e1900 */
[----:B------:R-:W-:Y:S02]  /*0140*/  IMAD.MOV.U32 R9, RZ, RZ, 0x2 ;  /* 0x00000002ff097424 */ /* 0x000fe400078e00ff */
[----:B--2---:R-:W-:-:S04]  /*0150*/  IMAD R6, R4, c[0x0][0x17c], R7 ;  /* 0x00005f0004067a24 */ /* 0x004fc800078e0207 */
[----:B------:R-:W-:-:S06]  /*0160*/  IMAD.WIDE R6, R6, R9, c[0x0][0x168] ;  /* 0x00005a0006067625 */ /* 0x000fcc00078e0209 */
[----:B------:R-:W2:Y:S01]  /*0170*/  LDG.E.U16 R7, [R6.64] ;  /* 0x0000000406077981 */ /* 0x000ea2000c1e1500 */
[----:B------:R-:W-:-:S04]  /*0180*/  LEA R8, P0, R2, c[0x0][0x160], 0x1 ;  /* 0x0000580002087a11 */ /* 0x000fc800078008ff */
[----:B------:R-:W-:-:S05]  /*0190*/  LEA.HI.X R9, R2, c[0x0][0x164], R3, 0x1, P0 ;  /* 0x0000590002097a11 */ /* 0x000fca00000f0c03 */
[----:B--2---:R-:W-:Y:S01]  /*01a0*/  STG.E.U16 [R8.64], R7 ;  /* 0x0000000708007986 */ /* 0x004fe2000c101504 */
[----:B------:R-:W-:Y:S05]  /*01b0*/  EXIT ;  /* 0x000000000000794d */ /* 0x000fea0003800000 */
.L_x_6:
        /* <DEDUP_REMOVED lines=12> */
.L_x_12:


//--------------------- .text._ZN17fastertransformer21gen_relative_pos_biasIfiEEvPT_PKS1_PKT0_ii --------------------------
	.section	.text._ZN17fastertransformer21gen_relative_pos_biasIfiEEvPT_PKS1_PKT0_ii,"ax",@progbits
	.sectioninfo	@"SHI_REGISTERS=12"
	.align	128
        .global         _ZN17fastertransformer21gen_relative_pos_biasIfiEEvPT_PKS1_PKT0_ii
        .type           _ZN17fastertransformer21gen_relative_pos_biasIfiEEvPT_PKS1_PKT0_ii,@function
        .size           _ZN17fastertransformer21gen_relative_pos_biasIfiEEvPT_PKS1_PKT0_ii,(.L_x_13 - _ZN17fastertransformer21gen_relative_pos_biasIfiEEvPT_PKS1_PKT0_ii)
        .other          _ZN17fastertransformer21gen_relative_pos_biasIfiEEvPT_PKS1_PKT0_ii,@"STO_CUDA_ENTRY STV_DEFAULT"
_ZN17fastertransformer21gen_relative_pos_biasIfiEEvPT_PKS1_PKT0_ii:
.text._ZN17fastertransformer21gen_relative_pos_biasIfiEEvPT_PKS1_PKT0_ii:
        /* <DEDUP_REMOVED lines=9> */
[----:B-1----:R-:W-:-:S04]  /*0090*/  IADD3 R2, P0, R4, UR7, RZ ;  /* 0x0000000704027c10 */ /* 0x002fc8000ff1e0ff */
[----:B------:R-:W-:-:S05]  /*00a0*/  IADD3.X R3, RZ, RZ, RZ, P0, !PT ;  /* 0x000000ffff037210 */ /* 0x000fca00007fe4ff */
        /* <DEDUP_REMOVED lines=8> */
[----:B------:R-:W2:Y:S02]  /*0130*/  LDG.E R4, [R4.64] ;  /* 0x0000000404047981 */ /* 0x000ea4000c1e1900 */
[----:B--2---:R-:W-:-:S04]  /*0140*/  IMAD R6, R4, c[0x0][0x17c], R7 ;  /* 0x00005f0004067a24 */ /* 0x004fc800078e0207 */
[----:B------:R-:W-:-:S06]  /*0150*/  IMAD.WIDE R6, R6, R9, c[0x0][0x168] ;  /* 0x00005a0006067625 */ /* 0x000fcc00078e0209 */
[----:B------:R-:W2:Y:S01]  /*0160*/  LDG.E R7, [R6.64] ;  /* 0x0000000406077981 */ /* 0x000ea2000c1e1900 */
[----:B------:R-:W-:-:S04]  /*0170*/  LEA R8, P0, R2, c[0x0][0x160], 0x2 ;  /* 0x0000580002087a11 */ /* 0x000fc800078010ff */
[----:B------:R-:W-:-:S05]  /*0180*/  LEA.HI.X R9, R2, c[0x0][0x164], R3, 0x2, P0 ;  /* 0x0000590002097a11 */ /* 0x000fca00000f1403 */
[----:B--2---:R-:W-:Y:S01]  /*0190*/  STG.E [R8.64], R7 ;  /* 0x0000000708007986 */ /* 0x004fe2000c101904 */
[----:B------:R-:W-:Y:S05]  /*01a0*/  EXIT ;  /* 0x000000000000794d */ /* 0x000fea0003800000 */
.L_x_7:
        /* <DEDUP_REMOVED lines=13> */
.L_x_13:


//--------------------- .nv.global.init           --------------------------
	.section	.nv.global.init,"aw",@progbits
	.align	4
.nv.global.init:
	.type		mrg32k3aM1SubSeq,@object
	.size		mrg32k3aM1SubSeq,(mrg32k3aM2SubSeq - mrg32k3aM1SubSeq)
mrg32k3aM1SubSeq:
        /*0000*/ 	.byte	0x0b, 0xcc, 0xee, 0x04, 0x73, 0x29, 0x8b, 0x6f, 0xf6, 0x53, 0x03, 0xf6, 0x23, 0xf6, 0xea, 0xda
        /* <DEDUP_REMOVED lines=125> */
	.type		mrg32k3aM2SubSeq,@object
	.size		mrg32k3aM2SubSeq,(mrg32k3aM1 - mrg32k3aM2SubSeq)
mrg32k3aM2SubSeq:
        /* <DEDUP_REMOVED lines=126> */
	.type		mrg32k3aM1,@object
	.size		mrg32k3aM1,(mrg32k3aM1Seq - mrg32k3aM1)
mrg32k3aM1:
        /* <DEDUP_REMOVED lines=144> */
	.type		mrg32k3aM1Seq,@object
	.size		mrg32k3aM1Seq,(mrg32k3aM2 - mrg32k3aM1Seq)
mrg32k3aM1Seq:
        /* <DEDUP_REMOVED lines=144> */
	.type		mrg32k3aM2,@object
	.size		mrg32k3aM2,(mrg32k3aM2Seq - mrg32k3aM2)
mrg32k3aM2:
        /* <DEDUP_REMOVED lines=144> */
	.type		mrg32k3aM2Seq,@object
	.size		mrg32k3aM2Seq,(precalc_xorwow_matrix - mrg32k3aM2Seq)
mrg32k3aM2Seq:
        /* <DEDUP_REMOVED lines=144> */
	.type		precalc_xorwow_matrix,@object
	.size		precalc_xorwow_matrix,(precalc_xorwow_offset_matrix - precalc_xorwow_matrix)
precalc_xorwow_matrix:
        /* <DEDUP_REMOVED lines=6400> */
	.type		precalc_xorwow_offset_matrix,@object
	.size		precalc_xorwow_offset_matrix,(.L_1 - precalc_xorwow_offset_matrix)
precalc_xorwow_offset_matrix:
        /* <DEDUP_REMOVED lines=6400> */
.L_1:


//--------------------- .nv.global                --------------------------
	.section	.nv.global,"aw",@nobits
.nv.global:
	.type		_ZN55_INTERNAL_2eb34329_24_gen_relative_pos_bias_cu_37f722264cuda3std6ranges3__45__cpo9iter_moveE,@object
	.size		_ZN55_INTERNAL_2eb34329_24_gen_relative_pos_bias_cu_37f722264cuda3std6ranges3__45__cpo9iter_moveE,(_ZN55_INTERNAL_2eb34329_24_gen_relative_pos_bias_cu_37f722264cuda3std3__457_GLOBAL__N__2eb34329_24_gen_relative_pos_bias_cu_37f722266ignoreE - _ZN55_INTERNAL_2eb34329_24_gen_relative_pos_bias_cu_37f722264cuda3std6ranges3__45__cpo9iter_moveE)
_ZN55_INTERNAL_2eb34329_24_gen_relative_pos_bias_cu_37f722264cuda3std6ranges3__45__cpo9iter_moveE:
	.zero		1
	.type		_ZN55_INTERNAL_2eb34329_24_gen_relative_pos_bias_cu_37f722264cuda3std3__457_GLOBAL__N__2eb34329_24_gen_relative_pos_bias_cu_37f722266ignoreE,@object
	.size		_ZN55_INTERNAL_2eb34329_24_gen_relative_pos_bias_cu_37f722264cuda3std3__457_GLOBAL__N__2eb34329_24_gen_relative_pos_bias_cu_37f722266ignoreE,(_ZN55_INTERNAL_2eb34329_24_gen_relative_pos_bias_cu_37f722264cuda3std3__45__cpo4cendE - _ZN55_INTERNAL_2eb34329_24_gen_relative_pos_bias_cu_37f722264cuda3std3__457_GLOBAL__N__2eb34329_24_gen_relative_pos_bias_cu_37f722266ignoreE)
_ZN55_INTERNAL_2eb34329_24_gen_relative_pos_bias_cu_37f722264cuda3std3__457_GLOBAL__N__2eb34329_24_gen_relative_pos_bias_cu_37f722266ignoreE:
	.zero		1
	.type		_ZN55_INTERNAL_2eb34329_24_gen_relative_pos_bias_cu_37f722264cuda3std3__45__cpo4cendE,@object
	.size		_ZN55_INTERNAL_2eb34329_24_gen_relative_pos_bias_cu_37f722264cuda3std3__45__cpo4cendE,(_ZN55_INTERNAL_2eb34329_24_gen_relative_pos_bias_cu_37f722264cuda3std3__45__cpo3endE - _ZN55_INTERNAL_2eb34329_24_gen_relative_pos_bias_cu_37f722264cuda3std3__45__cpo4cendE)
_ZN55_INTERNAL_2eb34329_24_gen_relative_pos_bias_cu_37f722264cuda3std3__45__cpo4cendE:
	.zero		1
	.type		_ZN55_INTERNAL_2eb34329_24_gen_relative_pos_bias_cu_37f722264cuda3std3__45__cpo3endE,@object
	.size		_ZN55_INTERNAL_2eb34329_24_gen_relative_pos_bias_cu_37f722264cuda3std3__45__cpo3endE,(_ZN55_INTERNAL_2eb34329_24_gen_relative_pos_bias_cu_37f722264cuda3std3__48in_placeE - _ZN55_INTERNAL_2eb34329_24_gen_relative_pos_bias_cu_37f722264cuda3std3__45__cpo3endE)
_ZN55_INTERNAL_2eb34329_24_gen_relative_pos_bias_cu_37f722264cuda3std3__45__cpo3endE:
	.zero		1
	.type		_ZN55_INTERNAL_2eb34329_24_gen_relative_pos_bias_cu_37f722264cuda3std3__48in_placeE,@object
	.size		_ZN55_INTERNAL_2eb34329_24_gen_relative_pos_bias_cu_37f722264cuda3std3__48in_placeE,(_ZN55_INTERNAL_2eb34329_24_gen_relative_pos_bias_cu_37f722264cuda3std6ranges3__45__cpo7advanceE - _ZN55_INTERNAL_2eb34329_24_gen_relative_pos_bias_cu_37f722264cuda3std3__48in_placeE)
_ZN55_INTERNAL_2eb34329_24_gen_relative_pos_bias_cu_37f722264cuda3std3__48in_placeE:
	.zero		1
	.type		_ZN55_INTERNAL_2eb34329_24_gen_relative_pos_bias_cu_37f722264cuda3std6ranges3__45__cpo7advanceE,@object
	.size		_ZN55_INTERNAL_2eb34329_24_gen_relative_pos_bias_cu_37f722264cuda3std6ranges3__45__cpo7advanceE,(_ZN55_INTERNAL_2eb34329_24_gen_relative_pos_bias_cu_37f722264cuda3std3__45__cpo5beginE - _ZN55_INTERNAL_2eb34329_24_gen_relative_pos_bias_cu_37f722264cuda3std6ranges3__45__cpo7advanceE)
_ZN55_INTERNAL_2eb34329_24_gen_relative_pos_bias_cu_37f722264cuda3std6ranges3__45__cpo7advanceE:
	.zero		1
	.type		_ZN55_INTERNAL_2eb34329_24_gen_relative_pos_bias_cu_37f722264cuda3std3__45__cpo5beginE,@object
	.size		_ZN55_INTERNAL_2eb34329_24_gen_relative_pos_bias_cu_37f722264cuda3std3__45__cpo5beginE,(_ZN55_INTERNAL_2eb34329_24_gen_relative_pos_bias_cu_37f722264cuda3std3__419piecewise_constructE - _ZN55_INTERNAL_2eb34329_24_gen_relative_pos_bias_cu_37f722264cuda3std3__45__cpo5beginE)
_ZN55_INTERNAL_2eb34329_24_gen_relative_pos_bias_cu_37f722264cuda3std3__45__cpo5beginE:
	.zero		1
	.type		_ZN55_INTERNAL_2eb34329_24_gen_relative_pos_bias_cu_37f722264cuda3std3__419piecewise_constructE,@object
	.size		_ZN55_INTERNAL_2eb34329_24_gen_relative_pos_bias_cu_37f722264cuda3std3__419piecewise_constructE,(_ZN55_INTERNAL_2eb34329_24_gen_relative_pos_bias_cu_37f722264cuda3std3__45__cpo6cbeginE - _ZN55_INTERNAL_2eb34329_24_gen_relative_pos_bias_cu_37f722264cuda3std3__419piecewise_constructE)
_ZN55_INTERNAL_2eb34329_24_gen_relative_pos_bias_cu_37f722264cuda3std3__419piecewise_constructE:
	.zero		1
	.type		_ZN55_INTERNAL_2eb34329_24_gen_relative_pos_bias_cu_37f722264cuda3std3__45__cpo6cbeginE,@object
	.size		_ZN55_INTERNAL_2eb34329_24_gen_relative_pos_bias_cu_37f722264cuda3std3__45__cpo6cbeginE,(_ZN55_INTERNAL_2eb34329_24_gen_relative_pos_bias_cu_37f722264cuda3std6ranges3__45__cpo4swapE - _ZN55_INTERNAL_2eb34329_24_gen_relative_pos_bias_cu_37f722264cuda3std3__45__cpo6cbeginE)
_ZN55_INTERNAL_2eb34329_24_gen_relative_pos_bias_cu_37f722264cuda3std3__45__cpo6cbeginE:
	.zero		1
	.type		_ZN55_INTERNAL_2eb34329_24_gen_relative_pos_bias_cu_37f722264cuda3std6ranges3__45__cpo4swapE,@object
	.size		_ZN55_INTERNAL_2eb34329_24_gen_relative_pos_bias_cu_37f722264cuda3std6ranges3__45__cpo4swapE,(.L_16 - _ZN55_INTERNAL_2eb34329_24_gen_relative_pos_bias_cu_37f722264cuda3std6ranges3__45__cpo4swapE)
_ZN55_INTERNAL_2eb34329_24_gen_relative_pos_bias_cu_37f722264cuda3std6ranges3__45__cpo4swapE:
	.zero		1
.L_16:
